//
// Generated by NVIDIA NVVM Compiler
//
// Compiler Build ID: CL-36424714
// Cuda compilation tools, release 13.0, V13.0.88
// Based on NVVM 20.0.0
//

.version 9.0
.target sm_100
.address_size 64

	// .globl	_Z3sumPiS_
// _ZZ3sumPiS_E4temp has been demoted

.visible .entry _Z3sumPiS_(
	.param .u64 .ptr .align 1 _Z3sumPiS__param_0,
	.param .u64 .ptr .align 1 _Z3sumPiS__param_1
)
{
	.reg .pred 	%p<5>;
	.reg .b32 	%r<21>;
	.reg .b64 	%rd<7>;
	// demoted variable
	.shared .align 4 .b8 _ZZ3sumPiS_E4temp[40];
	ld.param.u64 	%rd2, [_Z3sumPiS__param_0];
	ld.param.u64 	%rd1, [_Z3sumPiS__param_1];
	cvta.to.global.u64 	%rd3, %rd2;
	mov.u32 	%r1, %tid.x;
	mov.u32 	%r6, %ctaid.x;
	mov.u32 	%r2, %ntid.x;
	mad.lo.s32 	%r7, %r6, %r2, %r1;
	mul.wide.s32 	%rd4, %r7, 4;
	add.s64 	%rd5, %rd3, %rd4;
	ld.global.u32 	%r8, [%rd5];
	shl.b32 	%r9, %r1, 2;
	mov.u32 	%r10, _ZZ3sumPiS_E4temp;
	add.s32 	%r3, %r10, %r9;
	st.shared.u32 	[%r3], %r8;
	bar.sync 	0;
	setp.lt.u32 	%p1, %r2, 2;
	@%p1 bra 	$L__BB0_5;
	mov.b32 	%r20, 1;
$L__BB0_2:
	shl.b32 	%r5, %r20, 1;
	add.s32 	%r12, %r5, -1;
	and.b32  	%r13, %r12, %r1;
	setp.ne.s32 	%p2, %r13, 0;
	@%p2 bra 	$L__BB0_4;
	shl.b32 	%r14, %r20, 2;
	add.s32 	%r15, %r3, %r14;
	ld.shared.u32 	%r16, [%r15];
	ld.shared.u32 	%r17, [%r3];
	add.s32 	%r18, %r17, %r16;
	st.shared.u32 	[%r3], %r18;
$L__BB0_4:
	bar.sync 	0;
	setp.lt.u32 	%p3, %r5, %r2;
	mov.u32 	%r20, %r5;
	@%p3 bra 	$L__BB0_2;
$L__BB0_5:
	setp.ne.s32 	%p4, %r1, 0;
	@%p4 bra 	$L__BB0_7;
	ld.shared.u32 	%r19, [_ZZ3sumPiS_E4temp];
	cvta.to.global.u64 	%rd6, %rd1;
	st.global.u32 	[%rd6], %r19;
$L__BB0_7:
	ret;

}


// ===== COMPILED SASS (sm_100) =====

	.target	sm_100

	.elftype	@"ET_EXEC"


//--------------------- .note.nv.tkinfo           --------------------------
	.section	.note.nv.tkinfo,"",@"SHT_NOTE"
	.sectionflags	@"SHF_NOTE_NV_TKINFO"
	.tkinfo
        /*0018*/ 	.word	0x00000002
        /*0030*/ 	.string	""
        /*0030*/ 	.string	"ptxas"
        /*0030*/ 	.string	"Cuda compilation tools, release 13.0, V13.0.88"
        /*0030*/ 	.string	"Build cuda_13.0.r13.0/compiler.36424714_0"
        /*0030*/ 	.string	"-arch sm_100 -m 64 "



//--------------------- .note.nv.cuinfo           --------------------------
	.section	.note.nv.cuinfo,"",@"SHT_NOTE"
	.sectionflags	@"SHF_NOTE_NV_CUINFO"
        /*0018*/ 	.short	0x0002
        /*001a*/ 	.short	0x0064
        /*001c*/ 	.short	0x0082
	.zero		2


//--------------------- .nv.info                  --------------------------
	.section	.nv.info,"",@"SHT_CUDA_INFO"
	.align	4


	//----- nvinfo : EIATTR_REGCOUNT
	.align		4
        /*0000*/ 	.byte	0x04, 0x2f
        /*0002*/ 	.short	(.L_1 - .L_0)
	.align		4
.L_0:
        /*0004*/ 	.word	index@(_Z3sumPiS_)
        /*0008*/ 	.word	0x0000000c


	//----- nvinfo : EIATTR_FRAME_SIZE
	.align		4
.L_1:
        /*000c*/ 	.byte	0x04, 0x11
        /*000e*/ 	.short	(.L_3 - .L_2)
	.align		4
.L_2:
        /*0010*/ 	.word	index@(_Z3sumPiS_)
        /*0014*/ 	.word	0x00000000


	//----- nvinfo : EIATTR_MIN_STACK_SIZE
	.align		4
.L_3:
        /*0018*/ 	.byte	0x04, 0x12
        /*001a*/ 	.short	(.L_5 - .L_4)
	.align		4
.L_4:
        /*001c*/ 	.word	index@(_Z3sumPiS_)
        /*0020*/ 	.word	0x00000000
.L_5:


//--------------------- .nv.compat                --------------------------
	.section	.nv.compat,"",@"SHT_CUDA_COMPAT_INFO"
	.align	4
        /*0000*/ 	.byte	0x02, 0x09, 0x00, 0x00, 0x02, 0x02, 0x01, 0x00, 0x02, 0x05, 0x05, 0x00, 0x03, 0x07, 0x01, 0x01
        /*0010*/ 	.byte	0x02, 0x03, 0x00, 0x00, 0x02, 0x06, 0x01, 0x00, 0x04, 0x0b, 0x08, 0x00, 0x09, 0x00, 0x00, 0x00
        /*0020*/ 	.byte	0x00, 0x00, 0x00, 0x00


//--------------------- .nv.info._Z3sumPiS_       --------------------------
	.section	.nv.info._Z3sumPiS_,"",@"SHT_CUDA_INFO"
	.sectionflags	@""
	.align	4


	//----- nvinfo : EIATTR_CUDA_API_VERSION
	.align		4
        /*0000*/ 	.byte	0x04, 0x37
        /*0002*/ 	.short	(.L_7 - .L_6)
.L_6:
        /*0004*/ 	.word	0x00000082


	//----- nvinfo : EIATTR_KPARAM_INFO
	.align		4
.L_7:
        /*0008*/ 	.byte	0x04, 0x17
        /*000a*/ 	.short	(.L_9 - .L_8)
.L_8:
        /*000c*/ 	.word	0x00000000
        /*0010*/ 	.short	0x0001
        /*0012*/ 	.short	0x0008
        /*0014*/ 	.byte	0x00, 0xf5, 0x21, 0x00


	//----- nvinfo : EIATTR_KPARAM_INFO
	.align		4
.L_9:
        /*0018*/ 	.byte	0x04, 0x17
        /*001a*/ 	.short	(.L_11 - .L_10)
.L_10:
        /*001c*/ 	.word	0x00000000
        /*0020*/ 	.short	0x0000
        /*0022*/ 	.short	0x0000
        /*0024*/ 	.byte	0x00, 0xf5, 0x21, 0x00


	//----- nvinfo : EIATTR_SPARSE_MMA_MASK
	.align		4
.L_11:
        /*0028*/ 	.byte	0x03, 0x50
        /*002a*/ 	.short	0x0000


	//----- nvinfo : EIATTR_MAXREG_COUNT
	.align		4
        /*002c*/ 	.byte	0x03, 0x1b
        /*002e*/ 	.short	0x00ff


	//----- nvinfo : EIATTR_NUM_BARRIERS
	.align		4
        /*0030*/ 	.byte	0x02, 0x4c
        /*0032*/ 	.byte	0x01
	.zero		1


	//----- nvinfo : EIATTR_MERCURY_ISA_VERSION
	.align		4
        /*0034*/ 	.byte	0x03, 0x5f
        /*0036*/ 	.short	0x0101


	//----- nvinfo : EIATTR_VRC_CTA_INIT_COUNT
	.align		4
        /*0038*/ 	.byte	0x02, 0x4a
	.zero		1
	.zero		1


	//----- nvinfo : EIATTR_EXIT_INSTR_OFFSETS
	.align		4
        /*003c*/ 	.byte	0x04, 0x1c
        /*003e*/ 	.short	(.L_13 - .L_12)


	//   ....[0]....
.L_12:
        /*0040*/ 	.word	0x000001f0


	//   ....[1]....
        /*0044*/ 	.word	0x00000260


	//----- nvinfo : EIATTR_CBANK_PARAM_SIZE
	.align		4
.L_13:
        /*0048*/ 	.byte	0x03, 0x19
        /*004a*/ 	.short	0x0010


	//----- nvinfo : EIATTR_PARAM_CBANK
	.align		4
        /*004c*/ 	.byte	0x04, 0x0a
        /*004e*/ 	.short	(.L_15 - .L_14)
	.align		4
.L_14:
        /*0050*/ 	.word	index@(.nv.constant0._Z3sumPiS_)
        /*0054*/ 	.short	0x0380
        /*0056*/ 	.short	0x0010


	//----- nvinfo : EIATTR_SW_WAR
	.align		4
.L_15:
        /*0058*/ 	.byte	0x04, 0x36
        /*005a*/ 	.short	(.L_17 - .L_16)
.L_16:
        /*005c*/ 	.word	0x00000008
.L_17:


//--------------------- .nv.callgraph             --------------------------
	.section	.nv.callgraph,"",@"SHT_CUDA_CALLGRAPH"
	.align	4
	.sectionentsize	8
	.align		4
        /*0000*/ 	.word	0x00000000
	.align		4
        /*0004*/ 	.word	0xffffffff
	.align		4
        /*0008*/ 	.word	0x00000000
	.align		4
        /*000c*/ 	.word	0xfffffffe
	.align		4
        /*0010*/ 	.word	0x00000000
	.align		4
        /*0014*/ 	.word	0xfffffffd
	.align		4
        /*0018*/ 	.word	0x00000000
	.align		4
        /*001c*/ 	.word	0xfffffffc


//--------------------- .text._Z3sumPiS_          --------------------------
	.section	.text._Z3sumPiS_,"ax",@progbits
	.align	128
        .global         _Z3sumPiS_
        .type           _Z3sumPiS_,@function
        .size           _Z3sumPiS_,(.L_x_3 - _Z3sumPiS_)
        .other          _Z3sumPiS_,@"STO_CUDA_ENTRY STV_DEFAULT"
_Z3sumPiS_:
.text._Z3sumPiS_:
[----:B------:R-:W-:Y:S01]  /*0000*/  LDC R1, c[0x0][0x37c] ;  /* 0x0000df00ff017b82 */ /* 0x000fe20000000800 */
[----:B------:R-:W0:Y:S07]  /*0010*/  S2R R7, SR_TID.X ;  /* 0x0000000000077919 */ /* 0x000e2e0000002100 */
[----:B------:R-:W0:Y:S01]  /*0020*/  S2UR UR4, SR_CTAID.X ;  /* 0x00000000000479c3 */ /* 0x000e220000002500 */
[----:B------:R-:W1:Y:S07]  /*0030*/  LDCU.64 UR6, c[0x0][0x358] ;  /* 0x00006b00ff0677ac */ /* 0x000e6e0008000a00 */
[----:B------:R-:W0:Y:S08]  /*0040*/  LDC R6, c[0x0][0x360] ;  /* 0x0000d800ff067b82 */ /* 0x000e300000000800 */
[----:B------:R-:W2:Y:S01]  /*0050*/  LDC.64 R2, c[0x0][0x380] ;  /* 0x0000e000ff027b82 */ /* 0x000ea20000000a00 */
[----:B0-----:R-:W-:-:S04]  /*0060*/  IMAD R5, R6, UR4, R7 ;  /* 0x0000000406057c24 */ /* 0x001fc8000f8e0207 */
[----:B--2---:R-:W-:-:S06]  /*0070*/  IMAD.WIDE R2, R5, 0x4, R2 ;  /* 0x0000000405027825 */ /* 0x004fcc00078e0202 */
[----:B-1----:R-:W2:Y:S01]  /*0080*/  LDG.E R2, desc[UR6][R2.64] ;  /* 0x0000000602027981 */ /* 0x002ea2000c1e1900 */
[----:B------:R-:W0:Y:S01]  /*0090*/  S2UR UR5, SR_CgaCtaId ;  /* 0x00000000000579c3 */ /* 0x000e220000008800 */
[----:B------:R-:W-:Y:S01]  /*00a0*/  UMOV UR4, 0x400 ;  /* 0x0000040000047882 */ /* 0x000fe20000000000 */
[----:B------:R-:W-:Y:S02]  /*00b0*/  ISETP.GE.U32.AND P1, PT, R6, 0x2, PT ;  /* 0x000000020600780c */ /* 0x000fe40003f26070 */
[----:B------:R-:W-:Y:S01]  /*00c0*/  ISETP.NE.AND P0, PT, R7, RZ, PT ;  /* 0x000000ff0700720c */ /* 0x000fe20003f05270 */
[----:B0-----:R-:W-:-:S06]  /*00d0*/  ULEA UR4, UR5, UR4, 0x18 ;  /* 0x0000000405047291 */ /* 0x001fcc000f8ec0ff */
[----:B------:R-:W-:-:S05]  /*00e0*/  LEA R5, R7, UR4, 0x2 ;  /* 0x0000000407057c11 */ /* 0x000fca000f8e10ff */
[----:B--2---:R0:W-:Y:S01]  /*00f0*/  STS [R5], R2 ;  /* 0x0000000205007388 */ /* 0x0041e20000000800 */
[----:B------:R-:W-:Y:S06]  /*0100*/  BAR.SYNC.DEFER_BLOCKING 0x0 ;  /* 0x0000000000007b1d */ /* 0x000fec0000010000 */
[----:B------:R-:W-:Y:S05]  /*0110*/  @!P1 BRA `(.L_x_0) ;  /* 0x0000000000349947 */ /* 0x000fea0003800000 */
[----:B------:R-:W-:-:S07]  /*0120*/  IMAD.MOV.U32 R0, RZ, RZ, 0x1 ;  /* 0x00000001ff007424 */ /* 0x000fce00078e00ff */
.L_x_1:
[----:B------:R-:W-:-:S05]  /*0130*/  IMAD.SHL.U32 R9, R0, 0x2, RZ ;  /* 0x0000000200097824 */ /* 0x000fca00078e00ff */
[----:B0-----:R-:W-:-:S04]  /*0140*/  IADD3 R2, PT, PT, R9, -0x1, RZ ;  /* 0xffffffff09027810 */ /* 0x001fc80007ffe0ff */
[----:B------:R-:W-:-:S13]  /*0150*/  LOP3.LUT P1, RZ, R2, R7, RZ, 0xc0, !PT ;  /* 0x0000000702ff7212 */ /* 0x000fda000782c0ff */
[----:B------:R-:W-:Y:S01]  /*0160*/  @!P1 IMAD R2, R0, 0x4, R5 ;  /* 0x0000000400029824 */ /* 0x000fe200078e0205 */
[----:B------:R-:W-:Y:S01]  /*0170*/  @!P1 LDS R3, [R5] ;  /* 0x0000000005039984 */ /* 0x000fe20000000800 */
[----:B------:R-:W-:-:S04]  /*0180*/  IMAD.MOV.U32 R0, RZ, RZ, R9 ;  /* 0x000000ffff007224 */ /* 0x000fc800078e0009 */
[----:B------:R-:W0:Y:S02]  /*0190*/  @!P1 LDS R2, [R2] ;  /* 0x0000000002029984 */ /* 0x000e240000000800 */
[----:B0-----:R-:W-:-:S05]  /*01a0*/  @!P1 IADD3 R4, PT, PT, R2, R3, RZ ;  /* 0x0000000302049210 */ /* 0x001fca0007ffe0ff */
[----:B------:R1:W-:Y:S01]  /*01b0*/  @!P1 STS [R5], R4 ;  /* 0x0000000405009388 */ /* 0x0003e20000000800 */
[----:B------:R-:W-:Y:S01]  /*01c0*/  BAR.SYNC.DEFER_BLOCKING 0x0 ;  /* 0x0000000000007b1d */ /* 0x000fe20000010000 */
[----:B------:R-:W-:-:S13]  /*01d0*/  ISETP.GE.U32.AND P1, PT, R9, R6, PT ;  /* 0x000000060900720c */ /* 0x000fda0003f26070 */
[----:B-1----:R-:W-:Y:S05]  /*01e0*/  @!P1 BRA `(.L_x_1) ;  /* 0xfffffffc00d09947 */ /* 0x002fea000383ffff */
.L_x_0:
[----:B------:R-:W-:Y:S05]  /*01f0*/  @P0 EXIT ;  /* 0x000000000000094d */ /* 0x000fea0003800000 */
[----:B------:R-:W1:Y:S01]  /*0200*/  S2UR UR5, SR_CgaCtaId ;  /* 0x00000000000579c3 */ /* 0x000e620000008800 */
[----:B------:R-:W-:-:S07]  /*0210*/  UMOV UR4, 0x400 ;  /* 0x0000040000047882 */ /* 0x000fce0000000000 */
[----:B0-----:R-:W0:Y:S01]  /*0220*/  LDC.64 R2, c[0x0][0x388] ;  /* 0x0000e200ff027b82 */ /* 0x001e220000000a00 */
[----:B-1----:R-:W-:-:S09]  /*0230*/  ULEA UR4, UR5, UR4, 0x18 ;  /* 0x0000000405047291 */ /* 0x002fd2000f8ec0ff */
[----:B------:R-:W0:Y:S04]  /*0240*/  LDS R5, [UR4] ;  /* 0x00000004ff057984 */ /* 0x000e280008000800 */
[----:B0-----:R-:W-:Y:S01]  /*0250*/  STG.E desc[UR6][R2.64], R5 ;  /* 0x0000000502007986 */ /* 0x001fe2000c101906 */
[----:B------:R-:W-:Y:S05]  /*0260*/  EXIT ;  /* 0x000000000000794d */ /* 0x000fea0003800000 */
.L_x_2:
[----:B------:R-:W-:-:S00]  /*0270*/  BRA `(.L_x_2) ;  /* 0xfffffffc00fc7947 */ /* 0x000fc0000383ffff */
[----:B------:R-:W-:-:S00]  /*0280*/  NOP ;  /* 0x0000000000007918 */ /* 0x000fc00000000000 */
[----:B------:R-:W-:-:S00]  /*0290*/  NOP ;  /* 0x0000000000007918 */ /* 0x000fc00000000000 */
[----:B------:R-:W-:-:S00]  /*02a0*/  NOP ;  /* 0x0000000000007918 */ /* 0x000fc00000000000 */
[----:B------:R-:W-:-:S00]  /*02b0*/  NOP ;  /* 0x0000000000007918 */ /* 0x000fc00000000000 */
[----:B------:R-:W-:-:S00]  /*02c0*/  NOP ;  /* 0x0000000000007918 */ /* 0x000fc00000000000 */
[----:B------:R-:W-:-:S00]  /*02d0*/  NOP ;  /* 0x0000000000007918 */ /* 0x000fc00000000000 */
[----:B------:R-:W-:-:S00]  /*02e0*/  NOP ;  /* 0x0000000000007918 */ /* 0x000fc00000000000 */
[----:B------:R-:W-:-:S00]  /*02f0*/  NOP ;  /* 0x0000000000007918 */ /* 0x000fc00000000000 */
.L_x_3:


//--------------------- .nv.shared._Z3sumPiS_     --------------------------
	.section	.nv.shared._Z3sumPiS_,"aw",@nobits
	.sectionflags	@""
	.align	4
.nv.shared._Z3sumPiS_:
	.zero		1064


//--------------------- .nv.shared.reserved.0     --------------------------
	.section	.nv.shared.reserved.0,"aw",@nobits
	.weak		__nv_reservedSMEM_offset_0_alias
	.size		__nv_reservedSMEM_offset_0_alias, 0, 64
	.other		__nv_reservedSMEM_offset_0_alias,@"STO_CUDA_RESERVED_SHARED STV_DEFAULT"
__nv_reservedSMEM_offset_0_alias:
	.zero		0
	.zero		64


//--------------------- .nv.constant0._Z3sumPiS_  --------------------------
	.section	.nv.constant0._Z3sumPiS_,"a",@progbits
	.sectionflags	@""
	.align	4
.nv.constant0._Z3sumPiS_:
	.zero		912


//--------------------- SYMBOLS --------------------------

	.type		.nv.reservedSmem.offset0,@object
	.size		.nv.reservedSmem.offset0,0x4
	.type		.nv.reservedSmem.cap,@object
	.size		.nv.reservedSmem.cap,0x4
